//
// Generated by NVIDIA NVVM Compiler
//
// Compiler Build ID: CL-36424714
// Cuda compilation tools, release 13.0, V13.0.88
// Based on NVVM 20.0.0
//

.version 9.0
.target sm_100
.address_size 64

	// .globl	_Z5r_ExpiidPmPd

.visible .entry _Z5r_ExpiidPmPd(
	.param .u32 _Z5r_ExpiidPmPd_param_0,
	.param .u32 _Z5r_ExpiidPmPd_param_1,
	.param .f64 _Z5r_ExpiidPmPd_param_2,
	.param .u64 .ptr .align 1 _Z5r_ExpiidPmPd_param_3,
	.param .u64 .ptr .align 1 _Z5r_ExpiidPmPd_param_4
)
{
	.reg .pred 	%p<19>;
	.reg .b32 	%r<100>;
	.reg .b64 	%rd<69>;
	.reg .b64 	%fd<142>;

	ld.param.u32 	%r35, [_Z5r_ExpiidPmPd_param_0];
	ld.param.u32 	%r36, [_Z5r_ExpiidPmPd_param_1];
	ld.param.f64 	%fd30, [_Z5r_ExpiidPmPd_param_2];
	ld.param.u64 	%rd24, [_Z5r_ExpiidPmPd_param_3];
	ld.param.u64 	%rd25, [_Z5r_ExpiidPmPd_param_4];
	cvta.to.global.u64 	%rd1, %rd25;
	mov.u32 	%r37, %ctaid.x;
	mov.u32 	%r38, %ntid.x;
	mov.u32 	%r39, %tid.x;
	mad.lo.s32 	%r1, %r37, %r38, %r39;
	setp.ge.s32 	%p1, %r1, %r36;
	@%p1 bra 	$L__BB0_2;
	mad.lo.s32 	%r41, %r1, %r35, %r1;
	cvt.s64.s32 	%rd58, %r41;
	bra.uni 	$L__BB0_3;
$L__BB0_2:
	mul.lo.s32 	%r40, %r1, %r35;
	cvt.s64.s32 	%rd26, %r40;
	cvt.s64.s32 	%rd27, %r36;
	add.s64 	%rd58, %rd26, %rd27;
$L__BB0_3:
	shl.b32 	%r42, %r1, 1;
	cvta.to.global.u64 	%rd28, %rd24;
	mul.wide.s32 	%rd29, %r42, 8;
	add.s64 	%rd5, %rd28, %rd29;
	ld.global.u64 	%rd68, [%rd5];
	ld.global.u64 	%rd67, [%rd5+8];
	setp.lt.s32 	%p2, %r35, 1;
	@%p2 bra 	$L__BB0_31;
	neg.f64 	%fd1, %fd30;
	mov.b32 	%r43, 1127219200;
	mov.b32 	%r44, -2147483648;
	mov.b64 	%fd2, {%r44, %r43};
	setp.eq.s32 	%p3, %r35, 1;
	mov.b64 	%rd64, 0;
	mov.u64 	%rd66, %rd67;
	@%p3 bra 	$L__BB0_22;
	and.b32  	%r45, %r35, 2147483646;
	neg.s32 	%r87, %r45;
	shl.b64 	%rd32, %rd58, 3;
	add.s64 	%rd33, %rd32, %rd1;
	add.s64 	%rd59, %rd33, 8;
$L__BB0_6:
	shl.b64 	%rd34, %rd68, 23;
	xor.b64  	%rd35, %rd34, %rd68;
	shr.u64 	%rd36, %rd35, 17;
	shr.u64 	%rd37, %rd67, 26;
	xor.b64  	%rd38, %rd37, %rd36;
	xor.b64  	%rd39, %rd38, %rd67;
	xor.b64  	%rd68, %rd39, %rd35;
	add.s64 	%rd40, %rd68, %rd67;
	cvt.rn.f64.u64 	%fd31, %rd40;
	mul.f64 	%fd133, %fd31, 0d3BF0000000000000;
	{
	.reg .b32 %temp; 
	mov.b64 	{%temp, %r88}, %fd133;
	}
	{
	.reg .b32 %temp; 
	mov.b64 	{%r89, %temp}, %fd133;
	}
	setp.gt.s32 	%p4, %r88, 1048575;
	mov.b32 	%r90, -1023;
	@%p4 bra 	$L__BB0_8;
	mul.f64 	%fd133, %fd133, 0d4350000000000000;
	{
	.reg .b32 %temp; 
	mov.b64 	{%temp, %r88}, %fd133;
	}
	{
	.reg .b32 %temp; 
	mov.b64 	{%r89, %temp}, %fd133;
	}
	mov.b32 	%r90, -1077;
$L__BB0_8:
	add.s32 	%r48, %r88, -1;
	setp.gt.u32 	%p5, %r48, 2146435070;
	@%p5 bra 	$L__BB0_12;
	shr.u32 	%r51, %r88, 20;
	add.s32 	%r91, %r90, %r51;
	and.b32  	%r52, %r88, 1048575;
	or.b32  	%r53, %r52, 1072693248;
	mov.b64 	%fd134, {%r89, %r53};
	setp.lt.u32 	%p7, %r53, 1073127583;
	@%p7 bra 	$L__BB0_11;
	{
	.reg .b32 %temp; 
	mov.b64 	{%r54, %temp}, %fd134;
	}
	{
	.reg .b32 %temp; 
	mov.b64 	{%temp, %r55}, %fd134;
	}
	add.s32 	%r56, %r55, -1048576;
	mov.b64 	%fd134, {%r54, %r56};
	add.s32 	%r91, %r91, 1;
$L__BB0_11:
	add.f64 	%fd33, %fd134, 0dBFF0000000000000;
	add.f64 	%fd34, %fd134, 0d3FF0000000000000;
	rcp.approx.ftz.f64 	%fd35, %fd34;
	neg.f64 	%fd36, %fd34;
	fma.rn.f64 	%fd37, %fd36, %fd35, 0d3FF0000000000000;
	fma.rn.f64 	%fd38, %fd37, %fd37, %fd37;
	fma.rn.f64 	%fd39, %fd38, %fd35, %fd35;
	mul.f64 	%fd40, %fd33, %fd39;
	fma.rn.f64 	%fd41, %fd33, %fd39, %fd40;
	mul.f64 	%fd42, %fd41, %fd41;
	fma.rn.f64 	%fd43, %fd42, 0d3EB1380B3AE80F1E, 0d3ED0EE258B7A8B04;
	fma.rn.f64 	%fd44, %fd43, %fd42, 0d3EF3B2669F02676F;
	fma.rn.f64 	%fd45, %fd44, %fd42, 0d3F1745CBA9AB0956;
	fma.rn.f64 	%fd46, %fd45, %fd42, 0d3F3C71C72D1B5154;
	fma.rn.f64 	%fd47, %fd46, %fd42, 0d3F624924923BE72D;
	fma.rn.f64 	%fd48, %fd47, %fd42, 0d3F8999999999A3C4;
	fma.rn.f64 	%fd49, %fd48, %fd42, 0d3FB5555555555554;
	sub.f64 	%fd50, %fd33, %fd41;
	add.f64 	%fd51, %fd50, %fd50;
	neg.f64 	%fd52, %fd41;
	fma.rn.f64 	%fd53, %fd52, %fd33, %fd51;
	mul.f64 	%fd54, %fd39, %fd53;
	mul.f64 	%fd55, %fd42, %fd49;
	fma.rn.f64 	%fd56, %fd55, %fd41, %fd54;
	xor.b32  	%r57, %r91, -2147483648;
	mov.b32 	%r58, 1127219200;
	mov.b64 	%fd57, {%r57, %r58};
	sub.f64 	%fd58, %fd57, %fd2;
	fma.rn.f64 	%fd59, %fd58, 0d3FE62E42FEFA39EF, %fd41;
	fma.rn.f64 	%fd60, %fd58, 0dBFE62E42FEFA39EF, %fd59;
	sub.f64 	%fd61, %fd60, %fd41;
	sub.f64 	%fd62, %fd56, %fd61;
	fma.rn.f64 	%fd63, %fd58, 0d3C7ABC9E3B39803F, %fd62;
	add.f64 	%fd135, %fd59, %fd63;
	bra.uni 	$L__BB0_13;
$L__BB0_12:
	fma.rn.f64 	%fd32, %fd133, 0d7FF0000000000000, 0d7FF0000000000000;
	{
	.reg .b32 %temp; 
	mov.b64 	{%temp, %r49}, %fd133;
	}
	and.b32  	%r50, %r49, 2147483647;
	setp.eq.s32 	%p6, %r50, 0;
	selp.f64 	%fd135, 0dFFF0000000000000, %fd32, %p6;
$L__BB0_13:
	mul.f64 	%fd64, %fd135, %fd1;
	st.global.f64 	[%rd59+-8], %fd64;
	shl.b64 	%rd41, %rd67, 23;
	xor.b64  	%rd42, %rd41, %rd67;
	shr.u64 	%rd43, %rd42, 17;
	shr.u64 	%rd44, %rd68, 26;
	xor.b64  	%rd45, %rd44, %rd43;
	xor.b64  	%rd46, %rd45, %rd68;
	xor.b64  	%rd67, %rd46, %rd42;
	add.s64 	%rd47, %rd67, %rd68;
	cvt.rn.f64.u64 	%fd65, %rd47;
	mul.f64 	%fd136, %fd65, 0d3BF0000000000000;
	{
	.reg .b32 %temp; 
	mov.b64 	{%temp, %r92}, %fd136;
	}
	{
	.reg .b32 %temp; 
	mov.b64 	{%r93, %temp}, %fd136;
	}
	setp.gt.s32 	%p8, %r92, 1048575;
	mov.b32 	%r94, -1023;
	@%p8 bra 	$L__BB0_15;
	mul.f64 	%fd136, %fd136, 0d4350000000000000;
	{
	.reg .b32 %temp; 
	mov.b64 	{%temp, %r92}, %fd136;
	}
	{
	.reg .b32 %temp; 
	mov.b64 	{%r93, %temp}, %fd136;
	}
	mov.b32 	%r94, -1077;
$L__BB0_15:
	add.s32 	%r61, %r92, -1;
	setp.lt.u32 	%p9, %r61, 2146435071;
	@%p9 bra 	$L__BB0_17;
	fma.rn.f64 	%fd66, %fd136, 0d7FF0000000000000, 0d7FF0000000000000;
	{
	.reg .b32 %temp; 
	mov.b64 	{%temp, %r62}, %fd136;
	}
	and.b32  	%r63, %r62, 2147483647;
	setp.eq.s32 	%p10, %r63, 0;
	selp.f64 	%fd138, 0dFFF0000000000000, %fd66, %p10;
	bra.uni 	$L__BB0_20;
$L__BB0_17:
	shr.u32 	%r64, %r92, 20;
	add.s32 	%r95, %r94, %r64;
	and.b32  	%r65, %r92, 1048575;
	or.b32  	%r66, %r65, 1072693248;
	mov.b64 	%fd137, {%r93, %r66};
	setp.lt.u32 	%p11, %r66, 1073127583;
	@%p11 bra 	$L__BB0_19;
	{
	.reg .b32 %temp; 
	mov.b64 	{%r67, %temp}, %fd137;
	}
	{
	.reg .b32 %temp; 
	mov.b64 	{%temp, %r68}, %fd137;
	}
	add.s32 	%r69, %r68, -1048576;
	mov.b64 	%fd137, {%r67, %r69};
	add.s32 	%r95, %r95, 1;
$L__BB0_19:
	add.f64 	%fd67, %fd137, 0dBFF0000000000000;
	add.f64 	%fd68, %fd137, 0d3FF0000000000000;
	rcp.approx.ftz.f64 	%fd69, %fd68;
	neg.f64 	%fd70, %fd68;
	fma.rn.f64 	%fd71, %fd70, %fd69, 0d3FF0000000000000;
	fma.rn.f64 	%fd72, %fd71, %fd71, %fd71;
	fma.rn.f64 	%fd73, %fd72, %fd69, %fd69;
	mul.f64 	%fd74, %fd67, %fd73;
	fma.rn.f64 	%fd75, %fd67, %fd73, %fd74;
	mul.f64 	%fd76, %fd75, %fd75;
	fma.rn.f64 	%fd77, %fd76, 0d3EB1380B3AE80F1E, 0d3ED0EE258B7A8B04;
	fma.rn.f64 	%fd78, %fd77, %fd76, 0d3EF3B2669F02676F;
	fma.rn.f64 	%fd79, %fd78, %fd76, 0d3F1745CBA9AB0956;
	fma.rn.f64 	%fd80, %fd79, %fd76, 0d3F3C71C72D1B5154;
	fma.rn.f64 	%fd81, %fd80, %fd76, 0d3F624924923BE72D;
	fma.rn.f64 	%fd82, %fd81, %fd76, 0d3F8999999999A3C4;
	fma.rn.f64 	%fd83, %fd82, %fd76, 0d3FB5555555555554;
	sub.f64 	%fd84, %fd67, %fd75;
	add.f64 	%fd85, %fd84, %fd84;
	neg.f64 	%fd86, %fd75;
	fma.rn.f64 	%fd87, %fd86, %fd67, %fd85;
	mul.f64 	%fd88, %fd73, %fd87;
	mul.f64 	%fd89, %fd76, %fd83;
	fma.rn.f64 	%fd90, %fd89, %fd75, %fd88;
	xor.b32  	%r70, %r95, -2147483648;
	mov.b32 	%r71, 1127219200;
	mov.b64 	%fd91, {%r70, %r71};
	sub.f64 	%fd92, %fd91, %fd2;
	fma.rn.f64 	%fd93, %fd92, 0d3FE62E42FEFA39EF, %fd75;
	fma.rn.f64 	%fd94, %fd92, 0dBFE62E42FEFA39EF, %fd93;
	sub.f64 	%fd95, %fd94, %fd75;
	sub.f64 	%fd96, %fd90, %fd95;
	fma.rn.f64 	%fd97, %fd92, 0d3C7ABC9E3B39803F, %fd96;
	add.f64 	%fd138, %fd93, %fd97;
$L__BB0_20:
	mul.f64 	%fd98, %fd138, %fd1;
	st.global.f64 	[%rd59], %fd98;
	add.s32 	%r87, %r87, 2;
	add.s64 	%rd59, %rd59, 16;
	setp.ne.s32 	%p12, %r87, 0;
	@%p12 bra 	$L__BB0_6;
	cvt.u64.u32 	%rd64, %r45;
	mov.u64 	%rd66, %rd67;
$L__BB0_22:
	and.b32  	%r73, %r35, 1;
	setp.eq.b32 	%p13, %r73, 1;
	not.pred 	%p14, %p13;
	@%p14 bra 	$L__BB0_31;
	shl.b64 	%rd48, %rd68, 23;
	xor.b64  	%rd49, %rd48, %rd68;
	shr.u64 	%rd50, %rd49, 17;
	shr.u64 	%rd51, %rd66, 26;
	xor.b64  	%rd52, %rd51, %rd50;
	xor.b64  	%rd53, %rd52, %rd66;
	xor.b64  	%rd67, %rd53, %rd49;
	add.s64 	%rd54, %rd67, %rd66;
	cvt.rn.f64.u64 	%fd99, %rd54;
	mul.f64 	%fd139, %fd99, 0d3BF0000000000000;
	{
	.reg .b32 %temp; 
	mov.b64 	{%temp, %r96}, %fd139;
	}
	{
	.reg .b32 %temp; 
	mov.b64 	{%r97, %temp}, %fd139;
	}
	setp.gt.s32 	%p15, %r96, 1048575;
	mov.b32 	%r98, -1023;
	@%p15 bra 	$L__BB0_25;
	mul.f64 	%fd139, %fd139, 0d4350000000000000;
	{
	.reg .b32 %temp; 
	mov.b64 	{%temp, %r96}, %fd139;
	}
	{
	.reg .b32 %temp; 
	mov.b64 	{%r97, %temp}, %fd139;
	}
	mov.b32 	%r98, -1077;
$L__BB0_25:
	add.s32 	%r76, %r96, -1;
	setp.lt.u32 	%p16, %r76, 2146435071;
	@%p16 bra 	$L__BB0_27;
	fma.rn.f64 	%fd100, %fd139, 0d7FF0000000000000, 0d7FF0000000000000;
	{
	.reg .b32 %temp; 
	mov.b64 	{%temp, %r77}, %fd139;
	}
	and.b32  	%r78, %r77, 2147483647;
	setp.eq.s32 	%p17, %r78, 0;
	selp.f64 	%fd141, 0dFFF0000000000000, %fd100, %p17;
	bra.uni 	$L__BB0_30;
$L__BB0_27:
	shr.u32 	%r79, %r96, 20;
	add.s32 	%r99, %r98, %r79;
	and.b32  	%r80, %r96, 1048575;
	or.b32  	%r81, %r80, 1072693248;
	mov.b64 	%fd140, {%r97, %r81};
	setp.lt.u32 	%p18, %r81, 1073127583;
	@%p18 bra 	$L__BB0_29;
	{
	.reg .b32 %temp; 
	mov.b64 	{%r82, %temp}, %fd140;
	}
	{
	.reg .b32 %temp; 
	mov.b64 	{%temp, %r83}, %fd140;
	}
	add.s32 	%r84, %r83, -1048576;
	mov.b64 	%fd140, {%r82, %r84};
	add.s32 	%r99, %r99, 1;
$L__BB0_29:
	add.f64 	%fd101, %fd140, 0dBFF0000000000000;
	add.f64 	%fd102, %fd140, 0d3FF0000000000000;
	rcp.approx.ftz.f64 	%fd103, %fd102;
	neg.f64 	%fd104, %fd102;
	fma.rn.f64 	%fd105, %fd104, %fd103, 0d3FF0000000000000;
	fma.rn.f64 	%fd106, %fd105, %fd105, %fd105;
	fma.rn.f64 	%fd107, %fd106, %fd103, %fd103;
	mul.f64 	%fd108, %fd101, %fd107;
	fma.rn.f64 	%fd109, %fd101, %fd107, %fd108;
	mul.f64 	%fd110, %fd109, %fd109;
	fma.rn.f64 	%fd111, %fd110, 0d3EB1380B3AE80F1E, 0d3ED0EE258B7A8B04;
	fma.rn.f64 	%fd112, %fd111, %fd110, 0d3EF3B2669F02676F;
	fma.rn.f64 	%fd113, %fd112, %fd110, 0d3F1745CBA9AB0956;
	fma.rn.f64 	%fd114, %fd113, %fd110, 0d3F3C71C72D1B5154;
	fma.rn.f64 	%fd115, %fd114, %fd110, 0d3F624924923BE72D;
	fma.rn.f64 	%fd116, %fd115, %fd110, 0d3F8999999999A3C4;
	fma.rn.f64 	%fd117, %fd116, %fd110, 0d3FB5555555555554;
	sub.f64 	%fd118, %fd101, %fd109;
	add.f64 	%fd119, %fd118, %fd118;
	neg.f64 	%fd120, %fd109;
	fma.rn.f64 	%fd121, %fd120, %fd101, %fd119;
	mul.f64 	%fd122, %fd107, %fd121;
	mul.f64 	%fd123, %fd110, %fd117;
	fma.rn.f64 	%fd124, %fd123, %fd109, %fd122;
	xor.b32  	%r85, %r99, -2147483648;
	mov.b32 	%r86, 1127219200;
	mov.b64 	%fd125, {%r85, %r86};
	sub.f64 	%fd126, %fd125, %fd2;
	fma.rn.f64 	%fd127, %fd126, 0d3FE62E42FEFA39EF, %fd109;
	fma.rn.f64 	%fd128, %fd126, 0dBFE62E42FEFA39EF, %fd127;
	sub.f64 	%fd129, %fd128, %fd109;
	sub.f64 	%fd130, %fd124, %fd129;
	fma.rn.f64 	%fd131, %fd126, 0d3C7ABC9E3B39803F, %fd130;
	add.f64 	%fd141, %fd127, %fd131;
$L__BB0_30:
	mul.f64 	%fd132, %fd141, %fd1;
	add.s64 	%rd55, %rd58, %rd64;
	shl.b64 	%rd56, %rd55, 3;
	add.s64 	%rd57, %rd1, %rd56;
	st.global.f64 	[%rd57], %fd132;
	mov.u64 	%rd68, %rd66;
$L__BB0_31:
	st.global.u64 	[%rd5], %rd68;
	st.global.u64 	[%rd5+8], %rd67;
	ret;

}


// ===== COMPILED SASS (sm_100) =====

	.target	sm_100

	.elftype	@"ET_EXEC"


//--------------------- .note.nv.tkinfo           --------------------------
	.section	.note.nv.tkinfo,"",@"SHT_NOTE"
	.sectionflags	@"SHF_NOTE_NV_TKINFO"
	.tkinfo
        /*0018*/ 	.word	0x00000002
        /*0030*/ 	.string	""
        /*0030*/ 	.string	"ptxas"
        /*0030*/ 	.string	"Cuda compilation tools, release 13.0, V13.0.88"
        /*0030*/ 	.string	"Build cuda_13.0.r13.0/compiler.36424714_0"
        /*0030*/ 	.string	"-arch sm_100 -m 64 "



//--------------------- .note.nv.cuinfo           --------------------------
	.section	.note.nv.cuinfo,"",@"SHT_NOTE"
	.sectionflags	@"SHF_NOTE_NV_CUINFO"
        /*0018*/ 	.short	0x0002
        /*001a*/ 	.short	0x0064
        /*001c*/ 	.short	0x0082
	.zero		2


//--------------------- .nv.info                  --------------------------
	.section	.nv.info,"",@"SHT_CUDA_INFO"
	.align	4


	//----- nvinfo : EIATTR_REGCOUNT
	.align		4
        /*0000*/ 	.byte	0x04, 0x2f
        /*0002*/ 	.short	(.L_1 - .L_0)
	.align		4
.L_0:
        /*0004*/ 	.word	index@(_Z5r_ExpiidPmPd)
        /*0008*/ 	.word	0x0000001e


	//----- nvinfo : EIATTR_FRAME_SIZE
	.align		4
.L_1:
        /*000c*/ 	.byte	0x04, 0x11
        /*000e*/ 	.short	(.L_3 - .L_2)
	.align		4
.L_2:
        /*0010*/ 	.word	index@(_Z5r_ExpiidPmPd)
        /*0014*/ 	.word	0x00000000


	//----- nvinfo : EIATTR_MIN_STACK_SIZE
	.align		4
.L_3:
        /*0018*/ 	.byte	0x04, 0x12
        /*001a*/ 	.short	(.L_5 - .L_4)
	.align		4
.L_4:
        /*001c*/ 	.word	index@(_Z5r_ExpiidPmPd)
        /*0020*/ 	.word	0x00000000
.L_5:


//--------------------- .nv.compat                --------------------------
	.section	.nv.compat,"",@"SHT_CUDA_COMPAT_INFO"
	.align	4
        /*0000*/ 	.byte	0x02, 0x09, 0x00, 0x00, 0x02, 0x02, 0x01, 0x00, 0x02, 0x05, 0x05, 0x00, 0x03, 0x07, 0x01, 0x01
        /*0010*/ 	.byte	0x02, 0x03, 0x00, 0x00, 0x02, 0x06, 0x01, 0x00, 0x04, 0x0b, 0x08, 0x00, 0x01, 0x00, 0x00, 0x00
        /*0020*/ 	.byte	0x00, 0x00, 0x00, 0x00


//--------------------- .nv.info._Z5r_ExpiidPmPd  --------------------------
	.section	.nv.info._Z5r_ExpiidPmPd,"",@"SHT_CUDA_INFO"
	.sectionflags	@""
	.align	4


	//----- nvinfo : EIATTR_CUDA_API_VERSION
	.align		4
        /*0000*/ 	.byte	0x04, 0x37
        /*0002*/ 	.short	(.L_7 - .L_6)
.L_6:
        /*0004*/ 	.word	0x00000082


	//----- nvinfo : EIATTR_KPARAM_INFO
	.align		4
.L_7:
        /*0008*/ 	.byte	0x04, 0x17
        /*000a*/ 	.short	(.L_9 - .L_8)
.L_8:
        /*000c*/ 	.word	0x00000000
        /*0010*/ 	.short	0x0004
        /*0012*/ 	.short	0x0018
        /*0014*/ 	.byte	0x00, 0xf5, 0x21, 0x00


	//----- nvinfo : EIATTR_KPARAM_INFO
	.align		4
.L_9:
        /*0018*/ 	.byte	0x04, 0x17
        /*001a*/ 	.short	(.L_11 - .L_10)
.L_10:
        /*001c*/ 	.word	0x00000000
        /*0020*/ 	.short	0x0003
        /*0022*/ 	.short	0x0010
        /*0024*/ 	.byte	0x00, 0xf5, 0x21, 0x00


	//----- nvinfo : EIATTR_KPARAM_INFO
	.align		4
.L_11:
        /*0028*/ 	.byte	0x04, 0x17
        /*002a*/ 	.short	(.L_13 - .L_12)
.L_12:
        /*002c*/ 	.word	0x00000000
        /*0030*/ 	.short	0x0002
        /*0032*/ 	.short	0x0008
        /*0034*/ 	.byte	0x00, 0xf0, 0x21, 0x00


	//----- nvinfo : EIATTR_KPARAM_INFO
	.align		4
.L_13:
        /*0038*/ 	.byte	0x04, 0x17
        /*003a*/ 	.short	(.L_15 - .L_14)
.L_14:
        /*003c*/ 	.word	0x00000000
        /*0040*/ 	.short	0x0001
        /*0042*/ 	.short	0x0004
        /*0044*/ 	.byte	0x00, 0xf0, 0x11, 0x00


	//----- nvinfo : EIATTR_KPARAM_INFO
	.align		4
.L_15:
        /*0048*/ 	.byte	0x04, 0x17
        /*004a*/ 	.short	(.L_17 - .L_16)
.L_16:
        /*004c*/ 	.word	0x00000000
        /*0050*/ 	.short	0x0000
        /*0052*/ 	.short	0x0000
        /*0054*/ 	.byte	0x00, 0xf0, 0x11, 0x00


	//----- nvinfo : EIATTR_SPARSE_MMA_MASK
	.align		4
.L_17:
        /*0058*/ 	.byte	0x03, 0x50
        /*005a*/ 	.short	0x0000


	//----- nvinfo : EIATTR_MAXREG_COUNT
	.align		4
        /*005c*/ 	.byte	0x03, 0x1b
        /*005e*/ 	.short	0x00ff


	//----- nvinfo : EIATTR_MERCURY_ISA_VERSION
	.align		4
        /*0060*/ 	.byte	0x03, 0x5f
        /*0062*/ 	.short	0x0101


	//----- nvinfo : EIATTR_VRC_CTA_INIT_COUNT
	.align		4
        /*0064*/ 	.byte	0x02, 0x4a
	.zero		1
	.zero		1


	//----- nvinfo : EIATTR_EXIT_INSTR_OFFSETS
	.align		4
        /*0068*/ 	.byte	0x04, 0x1c
        /*006a*/ 	.short	(.L_19 - .L_18)


	//   ....[0]....
.L_18:
        /*006c*/ 	.word	0x00001730


	//----- nvinfo : EIATTR_CRS_STACK_SIZE
	.align		4
.L_19:
        /*0070*/ 	.byte	0x04, 0x1e
        /*0072*/ 	.short	(.L_21 - .L_20)
.L_20:
        /*0074*/ 	.word	0x00000000


	//----- nvinfo : EIATTR_CBANK_PARAM_SIZE
	.align		4
.L_21:
        /*0078*/ 	.byte	0x03, 0x19
        /*007a*/ 	.short	0x0020


	//----- nvinfo : EIATTR_PARAM_CBANK
	.align		4
        /*007c*/ 	.byte	0x04, 0x0a
        /*007e*/ 	.short	(.L_23 - .L_22)
	.align		4
.L_22:
        /*0080*/ 	.word	index@(.nv.constant0._Z5r_ExpiidPmPd)
        /*0084*/ 	.short	0x0380
        /*0086*/ 	.short	0x0020


	//----- nvinfo : EIATTR_SW_WAR
	.align		4
.L_23:
        /*0088*/ 	.byte	0x04, 0x36
        /*008a*/ 	.short	(.L_25 - .L_24)
.L_24:
        /*008c*/ 	.word	0x00000008
.L_25:


//--------------------- .nv.callgraph             --------------------------
	.section	.nv.callgraph,"",@"SHT_CUDA_CALLGRAPH"
	.align	4
	.sectionentsize	8
	.align		4
        /*0000*/ 	.word	0x00000000
	.align		4
        /*0004*/ 	.word	0xffffffff
	.align		4
        /*0008*/ 	.word	0x00000000
	.align		4
        /*000c*/ 	.word	0xfffffffe
	.align		4
        /*0010*/ 	.word	0x00000000
	.align		4
        /*0014*/ 	.word	0xfffffffd
	.align		4
        /*0018*/ 	.word	0x00000000
	.align		4
        /*001c*/ 	.word	0xfffffffc


//--------------------- .text._Z5r_ExpiidPmPd     --------------------------
	.section	.text._Z5r_ExpiidPmPd,"ax",@progbits
	.align	128
        .global         _Z5r_ExpiidPmPd
        .type           _Z5r_ExpiidPmPd,@function
        .size           _Z5r_ExpiidPmPd,(.L_x_14 - _Z5r_ExpiidPmPd)
        .other          _Z5r_ExpiidPmPd,@"STO_CUDA_ENTRY STV_DEFAULT"
_Z5r_ExpiidPmPd:
.text._Z5r_ExpiidPmPd:
[----:B------:R-:W-:Y:S01]  /*0000*/  LDC R1, c[0x0][0x37c] ;  /* 0x0000df00ff017b82 */ /* 0x000fe20000000800 */
[----:B------:R-:W0:Y:S07]  /*0010*/  S2R R3, SR_TID.X ;  /* 0x0000000000037919 */ /* 0x000e2e0000002100 */
[----:B------:R-:W0:Y:S01]  /*0020*/  S2UR UR4, SR_CTAID.X ;  /* 0x00000000000479c3 */ /* 0x000e220000002500 */
[----:B------:R-:W1:Y:S07]  /*0030*/  LDCU.64 UR6, c[0x0][0x358] ;  /* 0x00006b00ff0677ac */ /* 0x000e6e0008000a00 */
[----:B------:R-:W0:Y:S08]  /*0040*/  LDC R2, c[0x0][0x360] ;  /* 0x0000d800ff027b82 */ /* 0x000e300000000800 */
[----:B------:R-:W2:Y:S08]  /*0050*/  LDC.64 R6, c[0x0][0x390] ;  /* 0x0000e400ff067b82 */ /* 0x000eb00000000a00 */
[----:B------:R-:W3:Y:S01]  /*0060*/  LDC R5, c[0x0][0x384] ;  /* 0x0000e100ff057b82 */ /* 0x000ee20000000800 */
[----:B0-----:R-:W-:Y:S01]  /*0070*/  IMAD R2, R2, UR4, R3 ;  /* 0x0000000402027c24 */ /* 0x001fe2000f8e0203 */
[----:B------:R-:W0:Y:S03]  /*0080*/  LDCU UR4, c[0x0][0x380] ;  /* 0x00007000ff0477ac */ /* 0x000e260008000800 */
[----:B------:R-:W-:-:S04]  /*0090*/  IMAD.SHL.U32 R3, R2, 0x2, RZ ;  /* 0x0000000202037824 */ /* 0x000fc800078e00ff */
[----:B--2---:R-:W-:-:S05]  /*00a0*/  IMAD.WIDE R6, R3, 0x8, R6 ;  /* 0x0000000803067825 */ /* 0x004fca00078e0206 */
[----:B-1----:R1:W5:Y:S04]  /*00b0*/  LDG.E.64 R8, desc[UR6][R6.64] ;  /* 0x0000000606087981 */ /* 0x002368000c1e1b00 */
[----:B------:R1:W5:Y:S01]  /*00c0*/  LDG.E.64 R10, desc[UR6][R6.64+0x8] ;  /* 0x00000806060a7981 */ /* 0x000362000c1e1b00 */
[----:B---3--:R-:W-:Y:S01]  /*00d0*/  ISETP.GE.AND P0, PT, R2, R5, PT ;  /* 0x000000050200720c */ /* 0x008fe20003f06270 */
[----:B------:R-:W-:-:S12]  /*00e0*/  BSSY.RECONVERGENT B2, `(.L_x_0) ;  /* 0x0000162000027945 */ /* 0x000fd80003800200 */
[----:B0-----:R-:W-:-:S04]  /*00f0*/  @!P0 IMAD.U32 R15, RZ, RZ, UR4 ;  /* 0x00000004ff0f8e24 */ /* 0x001fc8000f8e00ff */
[----:B------:R-:W-:Y:S02]  /*0100*/  @!P0 IMAD R0, R2, R15, R2 ;  /* 0x0000000f02008224 */ /* 0x000fe400078e0202 */
[----:B------:R-:W-:-:S03]  /*0110*/  @P0 IMAD.U32 R15, RZ, RZ, UR4 ;  /* 0x00000004ff0f0e24 */ /* 0x000fc6000f8e00ff */
[----:B------:R-:W-:Y:S01]  /*0120*/  @!P0 SHF.R.S32.HI R3, RZ, 0x1f, R0 ;  /* 0x0000001fff038819 */ /* 0x000fe20000011400 */
[----:B------:R-:W-:Y:S01]  /*0130*/  @P0 IMAD R2, R2, R15, RZ ;  /* 0x0000000f02020224 */ /* 0x000fe200078e02ff */
[----:B------:R-:W-:-:S04]  /*0140*/  ISETP.GE.AND P1, PT, R15, 0x1, PT ;  /* 0x000000010f00780c */ /* 0x000fc80003f26270 */
[----:B------:R-:W-:Y:S02]  /*0150*/  @P0 IADD3 R0, P2, PT, R2, R5, RZ ;  /* 0x0000000502000210 */ /* 0x000fe40007f5e0ff */
[----:B------:R-:W-:-:S04]  /*0160*/  @P0 SHF.R.S32.HI R5, RZ, 0x1f, R5 ;  /* 0x0000001fff050819 */ /* 0x000fc80000011405 */
[----:B------:R-:W-:-:S03]  /*0170*/  @P0 LEA.HI.X.SX32 R3, R2, R5, 0x1, P2 ;  /* 0x0000000502030211 */ /* 0x000fc600010f0eff */
[----:B-1----:R-:W-:Y:S05]  /*0180*/  @!P1 BRA `(.L_x_1) ;  /* 0x00000014005c9947 */ /* 0x002fea0003800000 */
[----:B------:R-:W-:Y:S01]  /*0190*/  ISETP.NE.AND P0, PT, R15, 0x1, PT ;  /* 0x000000010f00780c */ /* 0x000fe20003f05270 */
[----:B------:R-:W-:Y:S01]  /*01a0*/  BSSY.RECONVERGENT B1, `(.L_x_2) ;  /* 0x00000e4000017945 */ /* 0x000fe20003800200 */
[----:B------:R-:W-:Y:S01]  /*01b0*/  CS2R R4, SRZ ;  /* 0x0000000000047805 */ /* 0x000fe2000001ff00 */
[----:B-----5:R-:W-:Y:S02]  /*01c0*/  IMAD.MOV.U32 R12, RZ, RZ, R10 ;  /* 0x000000ffff0c7224 */ /* 0x020fe400078e000a */
[----:B------:R-:W-:-:S08]  /*01d0*/  IMAD.MOV.U32 R13, RZ, RZ, R11 ;  /* 0x000000ffff0d7224 */ /* 0x000fd000078e000b */
[----:B------:R-:W-:Y:S05]  /*01e0*/  @!P0 BRA `(.L_x_3) ;  /* 0x0000000c007c8947 */ /* 0x000fea0003800000 */
[----:B------:R-:W0:Y:S01]  /*01f0*/  LDCU.64 UR4, c[0x0][0x398] ;  /* 0x00007300ff0477ac */ /* 0x000e220008000a00 */
[----:B------:R-:W-:Y:S01]  /*0200*/  LOP3.LUT R2, R15, 0x7ffffffe, RZ, 0xc0, !PT ;  /* 0x7ffffffe0f027812 */ /* 0x000fe200078ec0ff */
[----:B------:R-:W-:Y:S04]  /*0210*/  BSSY.RECONVERGENT B0, `(.L_x_4) ;  /* 0x00000d8000007945 */ /* 0x000fe80003800200 */
[----:B------:R-:W-:Y:S01]  /*0220*/  IMAD.MOV R4, RZ, RZ, -R2 ;  /* 0x000000ffff047224 */ /* 0x000fe200078e0a02 */
[----:B0-----:R-:W-:-:S04]  /*0230*/  LEA R16, P0, R0, UR4, 0x3 ;  /* 0x0000000400107c11 */ /* 0x001fc8000f8018ff */
[----:B------:R-:W-:Y:S02]  /*0240*/  IADD3 R16, P1, PT, R16, 0x8, RZ ;  /* 0x0000000810107810 */ /* 0x000fe40007f3e0ff */
[----:B------:R-:W-:-:S05]  /*0250*/  LEA.HI.X R17, R0, UR5, R3, 0x3, P0 ;  /* 0x0000000500117c11 */ /* 0x000fca00080f1c03 */
[----:B------:R-:W-:-:S07]  /*0260*/  IMAD.X R17, RZ, RZ, R17, P1 ;  /* 0x000000ffff117224 */ /* 0x000fce00008e0611 */
.L_x_10:
[C---:B0-----:R-:W-:Y:S01]  /*0270*/  IMAD.SHL.U32 R13, R8.reuse, 0x800000, RZ ;  /* 0x00800000080d7824 */ /* 0x041fe200078e00ff */
[----:B------:R-:W-:Y:S01]  /*0280*/  SHF.L.U64.HI R14, R8, 0x17, R9 ;  /* 0x00000017080e7819 */ /* 0x000fe20000010209 */
[----:B------:R-:W-:Y:S01]  /*0290*/  VIADD R4, R4, 0x2 ;  /* 0x0000000204047836 */ /* 0x000fe20000000000 */
[--C-:B------:R-:W-:Y:S01]  /*02a0*/  SHF.R.U64 R5, R10, 0x1a, R11.reuse ;  /* 0x0000001a0a057819 */ /* 0x100fe2000000120b */
[----:B------:R-:W-:Y:S01]  /*02b0*/  BSSY.RECONVERGENT B3, `(.L_x_5) ;  /* 0x0000062000037945 */ /* 0x000fe20003800200 */
[----:B------:R-:W-:Y:S01]  /*02c0*/  LOP3.LUT R14, R14, R9, RZ, 0x3c, !PT ;  /* 0x000000090e0e7212 */ /* 0x000fe200078e3cff */
[----:B------:R-:W-:Y:S01]  /*02d0*/  IMAD.MOV.U32 R26, RZ, RZ, -0x3ff ;  /* 0xfffffc01ff1a7424 */ /* 0x000fe200078e00ff */
[----:B------:R-:W-:Y:S02]  /*02e0*/  LOP3.LUT R13, R13, R8, RZ, 0x3c, !PT ;  /* 0x000000080d0d7212 */ /* 0x000fe400078e3cff */
[----:B------:R-:W-:Y:S02]  /*02f0*/  SHF.R.U32.HI R12, RZ, 0x1a, R11 ;  /* 0x0000001aff0c7819 */ /* 0x000fe4000001160b */
[----:B------:R-:W-:-:S02]  /*0300*/  SHF.R.U64 R8, R13, 0x11, R14 ;  /* 0x000000110d087819 */ /* 0x000fc4000000120e */
[----:B------:R-:W-:Y:S02]  /*0310*/  SHF.R.U32.HI R9, RZ, 0x11, R14 ;  /* 0x00000011ff097819 */ /* 0x000fe4000001160e */
[----:B------:R-:W-:Y:S02]  /*0320*/  LOP3.LUT R8, R10, R5, R8, 0x96, !PT ;  /* 0x000000050a087212 */ /* 0x000fe400078e9608 */
[----:B------:R-:W-:Y:S02]  /*0330*/  LOP3.LUT R9, R11, R12, R9, 0x96, !PT ;  /* 0x0000000c0b097212 */ /* 0x000fe400078e9609 */
[----:B------:R-:W-:Y:S02]  /*0340*/  LOP3.LUT R8, R8, R13, RZ, 0x3c, !PT ;  /* 0x0000000d08087212 */ /* 0x000fe400078e3cff */
[----:B------:R-:W-:Y:S02]  /*0350*/  LOP3.LUT R9, R9, R14, RZ, 0x3c, !PT ;  /* 0x0000000e09097212 */ /* 0x000fe400078e3cff */
[----:B------:R-:W-:-:S05]  /*0360*/  IADD3 R18, P0, PT, R10, R8, RZ ;  /* 0x000000080a127210 */ /* 0x000fca0007f1e0ff */
[----:B------:R-:W-:Y:S01]  /*0370*/  IMAD.X R19, R11, 0x1, R9, P0 ;  /* 0x000000010b137824 */ /* 0x000fe200000e0609 */
[----:B------:R-:W-:-:S03]  /*0380*/  ISETP.NE.AND P0, PT, R4, RZ, PT ;  /* 0x000000ff0400720c */ /* 0x000fc60003f05270 */
[----:B------:R-:W0:Y:S02]  /*0390*/  I2F.F64.U64 R12, R18 ;  /* 0x00000012000c7312 */ /* 0x000e240000301800 */
[----:B0-----:R-:W-:-:S10]  /*03a0*/  DMUL R12, R12, 5.42101086242752217e-20 ;  /* 0x3bf000000c0c7828 */ /* 0x001fd40000000000 */
[----:B------:R-:W-:Y:S01]  /*03b0*/  ISETP.GT.AND P1, PT, R13, 0xfffff, PT ;  /* 0x000fffff0d00780c */ /* 0x000fe20003f24270 */
[--C-:B------:R-:W-:Y:S02]  /*03c0*/  IMAD.MOV.U32 R14, RZ, RZ, R12.reuse ;  /* 0x000000ffff0e7224 */ /* 0x100fe400078e000c */
[--C-:B------:R-:W-:Y:S02]  /*03d0*/  IMAD.MOV.U32 R15, RZ, RZ, R13.reuse ;  /* 0x000000ffff0f7224 */ /* 0x100fe400078e000d */
[----:B------:R-:W-:Y:S02]  /*03e0*/  IMAD.MOV.U32 R5, RZ, RZ, R13 ;  /* 0x000000ffff057224 */ /* 0x000fe400078e000d */
[----:B------:R-:W-:Y:S02]  /*03f0*/  IMAD.MOV.U32 R22, RZ, RZ, R12 ;  /* 0x000000ffff167224 */ /* 0x000fe400078e000c */
[----:B------:R-:W-:-:S04]  /*0400*/  IMAD.MOV.U32 R12, RZ, RZ, R16 ;  /* 0x000000ffff0c7224 */ /* 0x000fc800078e0010 */
[----:B------:R-:W-:Y:S01]  /*0410*/  @!P1 DMUL R14, R14, 1.80143985094819840000e+16 ;  /* 0x435000000e0e9828 */ /* 0x000fe20000000000 */
[----:B------:R-:W-:-:S09]  /*0420*/  @!P1 IMAD.MOV.U32 R26, RZ, RZ, -0x435 ;  /* 0xfffffbcbff1a9424 */ /* 0x000fd200078e00ff */
[----:B------:R-:W-:Y:S02]  /*0430*/  @!P1 IMAD.MOV.U32 R5, RZ, RZ, R15 ;  /* 0x000000ffff059224 */ /* 0x000fe400078e000f */
[----:B------:R-:W-:Y:S02]  /*0440*/  @!P1 IMAD.MOV.U32 R22, RZ, RZ, R14 ;  /* 0x000000ffff169224 */ /* 0x000fe400078e000e */
[----:B------:R-:W-:-:S05]  /*0450*/  VIADD R13, R5, 0xffffffff ;  /* 0xffffffff050d7836 */ /* 0x000fca0000000000 */
[----:B------:R-:W-:Y:S01]  /*0460*/  ISETP.GT.U32.AND P2, PT, R13, 0x7feffffe, PT ;  /* 0x7feffffe0d00780c */ /* 0x000fe20003f44070 */
[----:B------:R-:W-:-:S12]  /*0470*/  IMAD.MOV.U32 R13, RZ, RZ, R17 ;  /* 0x000000ffff0d7224 */ /* 0x000fd800078e0011 */
[----:B------:R-:W-:Y:S05]  /*0480*/  @P2 BRA `(.L_x_6) ;  /* 0x0000000000f82947 */ /* 0x000fea0003800000 */
[C---:B------:R-:W-:Y:S01]  /*0490*/  LOP3.LUT R14, R5.reuse, 0xfffff, RZ, 0xc0, !PT ;  /* 0x000fffff050e7812 */ /* 0x040fe200078ec0ff */
[----:B------:R-:W-:Y:S01]  /*04a0*/  IMAD.MOV.U32 R20, RZ, RZ, RZ ;  /* 0x000000ffff147224 */ /* 0x000fe200078e00ff */
[----:B------:R-:W-:Y:S01]  /*04b0*/  UMOV UR4, 0x3ae80f1e ;  /* 0x3ae80f1e00047882 */ /* 0x000fe20000000000 */
[----:B------:R-:W-:Y:S01]  /*04c0*/  IMAD.MOV.U32 R16, RZ, RZ, -0x748574fc ;  /* 0x8b7a8b04ff107424 */ /* 0x000fe200078e00ff */
[----:B------:R-:W-:Y:S01]  /*04d0*/  LOP3.LUT R23, R14, 0x3ff00000, RZ, 0xfc, !PT ;  /* 0x3ff000000e177812 */ /* 0x000fe200078efcff */
[----:B------:R-:W-:Y:S01]  /*04e0*/  IMAD.MOV.U32 R17, RZ, RZ, 0x3ed0ee25 ;  /* 0x3ed0ee25ff117424 */ /* 0x000fe200078e00ff */
[----:B------:R-:W-:Y:S01]  /*04f0*/  UMOV UR5, 0x3eb1380b ;  /* 0x3eb1380b00057882 */ /* 0x000fe20000000000 */
[----:B------:R-:W-:Y:S02]  /*0500*/  LEA.HI R5, R5, R26, RZ, 0xc ;  /* 0x0000001a05057211 */ /* 0x000fe400078f60ff */
[----:B------:R-:W-:-:S13]  /*0510*/  ISETP.GE.U32.AND P1, PT, R23, 0x3ff6a09f, PT ;  /* 0x3ff6a09f1700780c */ /* 0x000fda0003f26070 */
[----:B------:R-:W-:Y:S02]  /*0520*/  @P1 VIADD R15, R23, 0xfff00000 ;  /* 0xfff00000170f1836 */ /* 0x000fe40000000000 */
[----:B------:R-:W-:Y:S02]  /*0530*/  @P1 VIADD R5, R5, 0x1 ;  /* 0x0000000105051836 */ /* 0x000fe40000000000 */
[----:B------:R-:W-:-:S06]  /*0540*/  @P1 IMAD.MOV.U32 R23, RZ, RZ, R15 ;  /* 0x000000ffff171224 */ /* 0x000fcc00078e000f */
[C---:B------:R-:W-:Y:S02]  /*0550*/  DADD R24, R22.reuse, 1 ;  /* 0x3ff0000016187429 */ /* 0x040fe40000000000 */
[----:B------:R-:W-:-:S04]  /*0560*/  DADD R22, R22, -1 ;  /* 0xbff0000016167429 */ /* 0x000fc80000000000 */
[----:B------:R-:W0:Y:S02]  /*0570*/  MUFU.RCP64H R21, R25 ;  /* 0x0000001900157308 */ /* 0x000e240000001800 */
[----:B0-----:R-:W-:-:S08]  /*0580*/  DFMA R14, -R24, R20, 1 ;  /* 0x3ff00000180e742b */ /* 0x001fd00000000114 */
[----:B------:R-:W-:-:S08]  /*0590*/  DFMA R14, R14, R14, R14 ;  /* 0x0000000e0e0e722b */ /* 0x000fd0000000000e */
[----:B------:R-:W-:-:S08]  /*05a0*/  DFMA R20, R20, R14, R20 ;  /* 0x0000000e1414722b */ /* 0x000fd00000000014 */
[----:B------:R-:W-:-:S08]  /*05b0*/  DMUL R18, R22, R20 ;  /* 0x0000001416127228 */ /* 0x000fd00000000000 */
[----:B------:R-:W-:-:S08]  /*05c0*/  DFMA R18, R22, R20, R18 ;  /* 0x000000141612722b */ /* 0x000fd00000000012 */
[----:B------:R-:W-:-:S08]  /*05d0*/  DMUL R14, R18, R18 ;  /* 0x00000012120e7228 */ /* 0x000fd00000000000 */
[----:B------:R-:W-:Y:S01]  /*05e0*/  DFMA R16, R14, UR4, R16 ;  /* 0x000000040e107c2b */ /* 0x000fe20008000010 */
[----:B------:R-:W-:Y:S01]  /*05f0*/  UMOV UR4, 0x9f02676f ;  /* 0x9f02676f00047882 */ /* 0x000fe20000000000 */
[----:B------:R-:W-:-:S06]  /*0600*/  UMOV UR5, 0x3ef3b266 ;  /* 0x3ef3b26600057882 */ /* 0x000fcc0000000000 */
[----:B------:R-:W-:Y:S01]  /*0610*/  DFMA R24, R14, R16, UR4 ;  /* 0x000000040e187e2b */ /* 0x000fe20008000010 */
[----:B------:R-:W-:Y:S01]  /*0620*/  UMOV UR4, 0xa9ab0956 ;  /* 0xa9ab095600047882 */ /* 0x000fe20000000000 */
[----:B------:R-:W-:Y:S01]  /*0630*/  UMOV UR5, 0x3f1745cb ;  /* 0x3f1745cb00057882 */ /* 0x000fe20000000000 */
[----:B------:R-:W-:-:S05]  /*0640*/  DADD R16, R22, -R18 ;  /* 0x0000000016107229 */ /* 0x000fca0000000812 */
[----:B------:R-:W-:Y:S01]  /*0650*/  DFMA R24, R14, R24, UR4 ;  /* 0x000000040e187e2b */ /* 0x000fe20008000018 */
[----:B------:R-:W-:Y:S01]  /*0660*/  UMOV UR4, 0x2d1b5154 ;  /* 0x2d1b515400047882 */ /* 0x000fe20000000000 */
[----:B------:R-:W-:Y:S01]  /*0670*/  UMOV UR5, 0x3f3c71c7 ;  /* 0x3f3c71c700057882 */ /* 0x000fe20000000000 */
[----:B------:R-:W-:-:S05]  /*0680*/  DADD R16, R16, R16 ;  /* 0x0000000010107229 */ /* 0x000fca0000000010 */
[----:B------:R-:W-:Y:S01]  /*0690*/  DFMA R24, R14, R24, UR4 ;  /* 0x000000040e187e2b */ /* 0x000fe20008000018 */
[----:B------:R-:W-:Y:S01]  /*06a0*/  UMOV UR4, 0x923be72d ;  /* 0x923be72d00047882 */ /* 0x000fe20000000000 */
[----:B------:R-:W-:Y:S01]  /*06b0*/  UMOV UR5, 0x3f624924 ;  /* 0x3f62492400057882 */ /* 0x000fe20000000000 */
[----:B------:R-:W-:Y:S01]  /*06c0*/  DFMA R16, R22, -R18, R16 ;  /* 0x800000121610722b */ /* 0x000fe20000000010 */
[----:B------:R-:W-:Y:S01]  /*06d0*/  LOP3.LUT R22, R5, 0x80000000, RZ, 0x3c, !PT ;  /* 0x8000000005167812 */ /* 0x000fe200078e3cff */
[----:B------:R-:W-:-:S03]  /*06e0*/  IMAD.MOV.U32 R23, RZ, RZ, 0x43300000 ;  /* 0x43300000ff177424 */ /* 0x000fc600078e00ff */
[----:B------:R-:W-:Y:S01]  /*06f0*/  DFMA R24, R14, R24, UR4 ;  /* 0x000000040e187e2b */ /* 0x000fe20008000018 */
[----:B------:R-:W-:Y:S01]  /*0700*/  UMOV UR4, 0x9999a3c4 ;  /* 0x9999a3c400047882 */ /* 0x000fe20000000000 */
[----:B------:R-:W-:Y:S01]  /*0710*/  UMOV UR5, 0x3f899999 ;  /* 0x3f89999900057882 */ /* 0x000fe20000000000 */
[----:B------:R-:W-:-:S05]  /*0720*/  DMUL R16, R20, R16 ;  /* 0x0000001014107228 */ /* 0x000fca0000000000 */
[----:B------:R-:W-:Y:S01]  /*0730*/  DFMA R24, R14, R24, UR4 ;  /* 0x000000040e187e2b */ /* 0x000fe20008000018 */
[----:B------:R-:W-:Y:S01]  /*0740*/  UMOV UR4, 0x80000000 ;  /* 0x8000000000047882 */ /* 0x000fe20000000000 */
[----:B------:R-:W-:Y:S02]  /*0750*/  UMOV UR5, 0x43300000 ;  /* 0x4330000000057882 */ /* 0x000fe40000000000 */
[----:B------:R-:W-:Y:S01]  /*0760*/  DADD R22, R22, -UR4 ;  /* 0x8000000416167e29 */ /* 0x000fe20008000000 */
[----:B------:R-:W-:Y:S01]  /*0770*/  UMOV UR4, 0x55555554 ;  /* 0x5555555400047882 */ /* 0x000fe20000000000 */
[----:B------:R-:W-:Y:S02]  /*0780*/  UMOV UR5, 0x3fb55555 ;  /* 0x3fb5555500057882 */ /* 0x000fe40000000000 */
[----:B------:R-:W-:Y:S01]  /*0790*/  DFMA R24, R14, R24, UR4 ;  /* 0x000000040e187e2b */ /* 0x000fe20008000018 */
[----:B------:R-:W-:Y:S01]  /*07a0*/  UMOV UR4, 0xfefa39ef ;  /* 0xfefa39ef00047882 */ /* 0x000fe20000000000 */
[----:B------:R-:W-:-:S02]  /*07b0*/  UMOV UR5, 0x3fe62e42 ;  /* 0x3fe62e4200057882 */ /* 0x000fc40000000000 */
[----:B------:R-:W-:-:S04]  /*07c0*/  DFMA R20, R22, UR4, R18 ;  /* 0x0000000416147c2b */ /* 0x000fc80008000012 */
[----:B------:R-:W-:-:S04]  /*07d0*/  DMUL R24, R14, R24 ;  /* 0x000000180e187228 */ /* 0x000fc80000000000 */
[----:B------:R-:W-:Y:S01]  /*07e0*/  DFMA R14, R22, -UR4, R20 ;  /* 0x80000004160e7c2b */ /* 0x000fe20008000014 */
[----:B------:R-:W-:Y:S01]  /*07f0*/  UMOV UR4, 0x3b39803f ;  /* 0x3b39803f00047882 */ /* 0x000fe20000000000 */
[----:B------:R-:W-:Y:S02]  /*0800*/  UMOV UR5, 0x3c7abc9e ;  /* 0x3c7abc9e00057882 */ /* 0x000fe40000000000 */
[----:B------:R-:W-:-:S04]  /*0810*/  DFMA R16, R18, R24, R16 ;  /* 0x000000181210722b */ /* 0x000fc80000000010 */
[----:B------:R-:W-:-:S08]  /*0820*/  DADD R14, -R18, R14 ;  /* 0x00000000120e7229 */ /* 0x000fd0000000010e */
[----:B------:R-:W-:-:S08]  /*0830*/  DADD R14, R16, -R14 ;  /* 0x00000000100e7229 */ /* 0x000fd0000000080e */
[----:B------:R-:W-:-:S08]  /*0840*/  DFMA R14, R22, UR4, R14 ;  /* 0x00000004160e7c2b */ /* 0x000fd0000800000e */
[----:B------:R-:W-:Y:S01]  /*0850*/  DADD R20, R20, R14 ;  /* 0x0000000014147229 */ /* 0x000fe2000000000e */
[----:B------:R-:W-:Y:S10]  /*0860*/  BRA `(.L_x_7) ;  /* 0x0000000000187947 */ /* 0x000ff40003800000 */
.L_x_6:
[----:B------:R-:W-:Y:S01]  /*0870*/  IMAD.MOV.U32 R16, RZ, RZ, 0x0 ;  /* 0x00000000ff107424 */ /* 0x000fe200078e00ff */
[----:B------:R-:W-:Y:S01]  /*0880*/  LOP3.LUT P1, RZ, R15, 0x7fffffff, RZ, 0xc0, !PT ;  /* 0x7fffffff0fff7812 */ /* 0x000fe2000782c0ff */
[----:B------:R-:W-:-:S06]  /*0890*/  IMAD.MOV.U32 R17, RZ, RZ, 0x7ff00000 ;  /* 0x7ff00000ff117424 */ /* 0x000fcc00078e00ff */
[----:B------:R-:W-:-:S10]  /*08a0*/  DFMA R16, R14, R16, +INF ;  /* 0x7ff000000e10742b */ /* 0x000fd40000000010 */
[----:B------:R-:W-:Y:S02]  /*08b0*/  FSEL R20, R16, RZ, P1 ;  /* 0x000000ff10147208 */ /* 0x000fe40000800000 */
[----:B------:R-:W-:-:S07]  /*08c0*/  FSEL R21, R17, -QNAN , P1 ;  /* 0xfff0000011157808 */ /* 0x000fce0000800000 */
.L_x_7:
[----:B------:R-:W-:Y:S05]  /*08d0*/  BSYNC.RECONVERGENT B3 ;  /* 0x0000000000037941 */ /* 0x000fea0003800200 */
.L_x_5:
[C---:B------:R-:W-:Y:S01]  /*08e0*/  IMAD.SHL.U32 R15, R10.reuse, 0x800000, RZ ;  /* 0x008000000a0f7824 */ /* 0x040fe200078e00ff */
[----:B------:R-:W-:Y:S01]  /*08f0*/  SHF.L.U64.HI R16, R10, 0x17, R11 ;  /* 0x000000170a107819 */ /* 0x000fe2000001020b */
[----:B------:R-:W-:Y:S01]  /*0900*/  BSSY.RECONVERGENT B3, `(.L_x_8) ;  /* 0x0000063000037945 */ /* 0x000fe20003800200 */
[--C-:B------:R-:W-:Y:S02]  /*0910*/  SHF.R.U64 R5, R8, 0x1a, R9.reuse ;  /* 0x0000001a08057819 */ /* 0x100fe40000001209 */
[----:B------:R-:W-:Y:S02]  /*0920*/  LOP3.LUT R16, R16, R11, RZ, 0x3c, !PT ;  /* 0x0000000b10107212 */ /* 0x000fe400078e3cff */
[----:B------:R-:W-:Y:S02]  /*0930*/  LOP3.LUT R15, R15, R10, RZ, 0x3c, !PT ;  /* 0x0000000a0f0f7212 */ /* 0x000fe400078e3cff */
[----:B------:R-:W-:Y:S02]  /*0940*/  SHF.R.U32.HI R14, RZ, 0x1a, R9 ;  /* 0x0000001aff0e7819 */ /* 0x000fe40000011609 */
[----:B------:R-:W-:-:S02]  /*0950*/  SHF.R.U64 R10, R15, 0x11, R16 ;  /* 0x000000110f0a7819 */ /* 0x000fc40000001210 */
[----:B------:R-:W-:Y:S02]  /*0960*/  SHF.R.U32.HI R11, RZ, 0x11, R16 ;  /* 0x00000011ff0b7819 */ /* 0x000fe40000011610 */
[----:B------:R-:W-:Y:S02]  /*0970*/  LOP3.LUT R10, R8, R5, R10, 0x96, !PT ;  /* 0x00000005080a7212 */ /* 0x000fe400078e960a */
[----:B------:R-:W-:Y:S02]  /*0980*/  LOP3.LUT R11, R9, R14, R11, 0x96, !PT ;  /* 0x0000000e090b7212 */ /* 0x000fe400078e960b */
[----:B------:R-:W-:Y:S02]  /*0990*/  LOP3.LUT R10, R10, R15, RZ, 0x3c, !PT ;  /* 0x0000000f0a0a7212 */ /* 0x000fe400078e3cff */
[----:B------:R-:W-:Y:S01]  /*09a0*/  LOP3.LUT R11, R11, R16, RZ, 0x3c, !PT ;  /* 0x000000100b0b7212 */ /* 0x000fe200078e3cff */
[----:B------:R-:W0:Y:S01]  /*09b0*/  LDC.64 R14, c[0x0][0x388] ;  /* 0x0000e200ff0e7b82 */ /* 0x000e220000000a00 */
[----:B------:R-:W-:-:S05]  /*09c0*/  IADD3 R24, P1, PT, R10, R8, RZ ;  /* 0x000000080a187210 */ /* 0x000fca0007f3e0ff */
[----:B------:R-:W-:-:S04]  /*09d0*/  IMAD.X R25, R11, 0x1, R9, P1 ;  /* 0x000000010b197824 */ /* 0x000fc800008e0609 */
[----:B------:R-:W1:Y:S01]  /*09e0*/  I2F.F64.U64 R18, R24 ;  /* 0x0000001800127312 */ /* 0x000e620000301800 */
[----:B0-----:R-:W-:Y:S02]  /*09f0*/  DMUL R22, R20, -R14 ;  /* 0x8000000e14167228 */ /* 0x001fe40000000000 */
[----:B-1----:R-:W-:-:S05]  /*0a00*/  DMUL R18, R18, 5.42101086242752217e-20 ;  /* 0x3bf0000012127828 */ /* 0x002fca0000000000 */
[----:B------:R0:W-:Y:S05]  /*0a10*/  STG.E.64 desc[UR6][R12.64+-0x8], R22 ;  /* 0xfffff8160c007986 */ /* 0x0001ea000c101b06 */
[----:B------:R-:W-:Y:S01]  /*0a20*/  ISETP.GT.AND P1, PT, R19, 0xfffff, PT ;  /* 0x000fffff1300780c */ /* 0x000fe20003f24270 */
[----:B------:R-:W-:Y:S02]  /*0a30*/  IMAD.MOV.U32 R16, RZ, RZ, R18 ;  /* 0x000000ffff107224 */ /* 0x000fe400078e0012 */
[--C-:B------:R-:W-:Y:S02]  /*0a40*/  IMAD.MOV.U32 R17, RZ, RZ, R19.reuse ;  /* 0x000000ffff117224 */ /* 0x100fe400078e0013 */
[----:B------:R-:W-:-:S02]  /*0a50*/  IMAD.MOV.U32 R26, RZ, RZ, R19 ;  /* 0x000000ffff1a7224 */ /* 0x000fc400078e0013 */
[----:B------:R-:W-:-:S06]  /*0a60*/  IMAD.MOV.U32 R24, RZ, RZ, R18 ;  /* 0x000000ffff187224 */ /* 0x000fcc00078e0012 */
[----:B------:R-:W-:-:S10]  /*0a70*/  @!P1 DMUL R16, R16, 1.80143985094819840000e+16 ;  /* 0x4350000010109828 */ /* 0x000fd40000000000 */
[----:B------:R-:W-:Y:S02]  /*0a80*/  @!P1 IMAD.MOV.U32 R26, RZ, RZ, R17 ;  /* 0x000000ffff1a9224 */ /* 0x000fe400078e0011 */
[----:B------:R-:W-:Y:S02]  /*0a90*/  @!P1 IMAD.MOV.U32 R24, RZ, RZ, R16 ;  /* 0x000000ffff189224 */ /* 0x000fe400078e0010 */
[----:B------:R-:W-:-:S05]  /*0aa0*/  VIADD R5, R26, 0xffffffff ;  /* 0xffffffff1a057836 */ /* 0x000fca0000000000 */
[----:B------:R-:W-:Y:S01]  /*0ab0*/  ISETP.GE.U32.AND P2, PT, R5, 0x7fefffff, PT ;  /* 0x7fefffff0500780c */ /* 0x000fe20003f46070 */
[----:B------:R-:W-:Y:S02]  /*0ac0*/  IMAD.MOV.U32 R5, RZ, RZ, -0x3ff ;  /* 0xfffffc01ff057424 */ /* 0x000fe400078e00ff */
[----:B------:R-:W-:-:S10]  /*0ad0*/  @!P1 IMAD.MOV.U32 R5, RZ, RZ, -0x435 ;  /* 0xfffffbcbff059424 */ /* 0x000fd400078e00ff */
[----:B------:R-:W-:Y:S01]  /*0ae0*/  @P2 IMAD.MOV.U32 R20, RZ, RZ, 0x0 ;  /* 0x00000000ff142424 */ /* 0x000fe200078e00ff */
[----:B------:R-:W-:Y:S01]  /*0af0*/  @P2 LOP3.LUT P3, RZ, R17, 0x7fffffff, RZ, 0xc0, !PT ;  /* 0x7fffffff11ff2812 */ /* 0x000fe2000786c0ff */
[----:B------:R-:W-:-:S06]  /*0b00*/  @P2 IMAD.MOV.U32 R21, RZ, RZ, 0x7ff00000 ;  /* 0x7ff00000ff152424 */ /* 0x000fcc00078e00ff */
[----:B------:R-:W-:-:S10]  /*0b10*/  @P2 DFMA R20, R16, R20, +INF ;  /* 0x7ff000001014242b */ /* 0x000fd40000000014 */
[----:B------:R-:W-:Y:S02]  /*0b20*/  @P2 FSEL R18, R20, RZ, P3 ;  /* 0x000000ff14122208 */ /* 0x000fe40001800000 */
[----:B------:R-:W-:Y:S01]  /*0b30*/  @P2 FSEL R19, R21, -QNAN , P3 ;  /* 0xfff0000015132808 */ /* 0x000fe20001800000 */
[----:B0-----:R-:W-:Y:S06]  /*0b40*/  @P2 BRA `(.L_x_9) ;  /* 0x0000000000f82947 */ /* 0x001fec0003800000 */
[----:B------:R-:W-:Y:S01]  /*0b50*/  LOP3.LUT R16, R26, 0xfffff, RZ, 0xc0, !PT ;  /* 0x000fffff1a107812 */ /* 0x000fe200078ec0ff */
[----:B------:R-:W-:Y:S01]  /*0b60*/  IMAD.MOV.U32 R22, RZ, RZ, RZ ;  /* 0x000000ffff167224 */ /* 0x000fe200078e00ff */
[----:B------:R-:W-:Y:S01]  /*0b70*/  UMOV UR4, 0x3ae80f1e ;  /* 0x3ae80f1e00047882 */ /* 0x000fe20000000000 */
[----:B------:R-:W-:Y:S01]  /*0b80*/  UMOV UR5, 0x3eb1380b ;  /* 0x3eb1380b00057882 */ /* 0x000fe20000000000 */
[----:B------:R-:W-:Y:S01]  /*0b90*/  LOP3.LUT R17, R16, 0x3ff00000, RZ, 0xfc, !PT ;  /* 0x3ff0000010117812 */ /* 0x000fe200078efcff */
[----:B------:R-:W-:Y:S01]  /*0ba0*/  IMAD.MOV.U32 R16, RZ, RZ, R24 ;  /* 0x000000ffff107224 */ /* 0x000fe200078e0018 */
        /* <DEDUP_REMOVED lines=8> */
[----:B0-----:R-:W-:Y:S01]  /*0c30*/  DFMA R18, -R24, R22, 1 ;  /* 0x3ff000001812742b */ /* 0x001fe20000000116 */
[----:B------:R-:W-:Y:S02]  /*0c40*/  IMAD.MOV.U32 R24, RZ, RZ, -0x748574fc ;  /* 0x8b7a8b04ff187424 */ /* 0x000fe400078e00ff */
[----:B------:R-:W-:-:S05]  /*0c50*/  IMAD.MOV.U32 R25, RZ, RZ, 0x3ed0ee25 ;  /* 0x3ed0ee25ff197424 */ /* 0x000fca00078e00ff */
[----:B------:R-:W-:-:S08]  /*0c60*/  DFMA R18, R18, R18, R18 ;  /* 0x000000121212722b */ /* 0x000fd00000000012 */
[----:B------:R-:W-:-:S08]  /*0c70*/  DFMA R22, R22, R18, R22 ;  /* 0x000000121616722b */ /* 0x000fd00000000016 */
[----:B------:R-:W-:-:S08]  /*0c80*/  DMUL R20, R16, R22 ;  /* 0x0000001610147228 */ /* 0x000fd00000000000 */
[----:B------:R-:W-:-:S08]  /*0c90*/  DFMA R20, R16, R22, R20 ;  /* 0x000000161014722b */ /* 0x000fd00000000014 */
[----:B------:R-:W-:-:S08]  /*0ca0*/  DADD R18, R16, -R20 ;  /* 0x0000000010127229 */ /* 0x000fd00000000814 */
[----:B------:R-:W-:-:S08]  /*0cb0*/  DADD R18, R18, R18 ;  /* 0x0000000012127229 */ /* 0x000fd00000000012 */
[-C--:B------:R-:W-:Y:S02]  /*0cc0*/  DFMA R18, R16, -R20.reuse, R18 ;  /* 0x800000141012722b */ /* 0x080fe40000000012 */
[----:B------:R-:W-:-:S08]  /*0cd0*/  DMUL R16, R20, R20 ;  /* 0x0000001414107228 */ /* 0x000fd00000000000 */
[----:B------:R-:W-:Y:S01]  /*0ce0*/  DFMA R24, R16, UR4, R24 ;  /* 0x0000000410187c2b */ /* 0x000fe20008000018 */
[----:B------:R-:W-:Y:S01]  /*0cf0*/  UMOV UR4, 0x9f02676f ;  /* 0x9f02676f00047882 */ /* 0x000fe20000000000 */
[----:B------:R-:W-:-:S06]  /*0d00*/  UMOV UR5, 0x3ef3b266 ;  /* 0x3ef3b26600057882 */ /* 0x000fcc0000000000 */
[----:B------:R-:W-:Y:S01]  /*0d10*/  DFMA R24, R16, R24, UR4 ;  /* 0x0000000410187e2b */ /* 0x000fe20008000018 */
        /* <DEDUP_REMOVED lines=10> */
[----:B------:R-:W-:Y:S01]  /*0dc0*/  DMUL R24, R22, R18 ;  /* 0x0000001216187228 */ /* 0x000fe20000000000 */
[----:B------:R-:W-:Y:S01]  /*0dd0*/  UMOV UR5, 0x3f899999 ;  /* 0x3f89999900057882 */ /* 0x000fe20000000000 */
[----:B------:R-:W-:Y:S01]  /*0de0*/  LOP3.LUT R22, R5, 0x80000000, RZ, 0x3c, !PT ;  /* 0x8000000005167812 */ /* 0x000fe200078e3cff */
[----:B------:R-:W-:-:S03]  /*0df0*/  IMAD.MOV.U32 R23, RZ, RZ, 0x43300000 ;  /* 0x43300000ff177424 */ /* 0x000fc600078e00ff */
        /* <DEDUP_REMOVED lines=18> */
[----:B------:R-:W-:-:S11]  /*0f20*/  DADD R18, R18, R16 ;  /* 0x0000000012127229 */ /* 0x000fd60000000010 */
.L_x_9:
[----:B------:R-:W-:Y:S05]  /*0f30*/  BSYNC.RECONVERGENT B3 ;  /* 0x0000000000037941 */ /* 0x000fea0003800200 */
.L_x_8:
[----:B------:R-:W-:Y:S01]  /*0f40*/  DMUL R18, R18, -R14 ;  /* 0x8000000e12127228 */ /* 0x000fe20000000000 */
[----:B------:R-:W-:-:S05]  /*0f50*/  IADD3 R16, P1, PT, R12, 0x10, RZ ;  /* 0x000000100c107810 */ /* 0x000fca0007f3e0ff */
[----:B------:R-:W-:Y:S01]  /*0f60*/  IMAD.X R17, RZ, RZ, R13, P1 ;  /* 0x000000ffff117224 */ /* 0x000fe200008e060d */
[----:B------:R0:W-:Y:S01]  /*0f70*/  STG.E.64 desc[UR6][R12.64], R18 ;  /* 0x000000120c007986 */ /* 0x0001e2000c101b06 */
[----:B------:R-:W-:Y:S06]  /*0f80*/  @P0 BRA `(.L_x_10) ;  /* 0xfffffff000b80947 */ /* 0x000fec000383ffff */
[----:B------:R-:W-:Y:S05]  /*0f90*/  BSYNC.RECONVERGENT B0 ;  /* 0x0000000000007941 */ /* 0x000fea0003800200 */
.L_x_4:
[----:B------:R-:W-:Y:S02]  /*0fa0*/  IMAD.MOV.U32 R4, RZ, RZ, R2 ;  /* 0x000000ffff047224 */ /* 0x000fe400078e0002 */
[----:B------:R-:W-:Y:S02]  /*0fb0*/  IMAD.MOV.U32 R5, RZ, RZ, RZ ;  /* 0x000000ffff057224 */ /* 0x000fe400078e00ff */
[----:B0-----:R-:W-:Y:S02]  /*0fc0*/  IMAD.MOV.U32 R12, RZ, RZ, R10 ;  /* 0x000000ffff0c7224 */ /* 0x001fe400078e000a */
[----:B------:R-:W-:-:S07]  /*0fd0*/  IMAD.MOV.U32 R13, RZ, RZ, R11 ;  /* 0x000000ffff0d7224 */ /* 0x000fce00078e000b */
.L_x_3:
[----:B------:R-:W-:Y:S05]  /*0fe0*/  BSYNC.RECONVERGENT B1 ;  /* 0x0000000000017941 */ /* 0x000fea0003800200 */
.L_x_2:
[----:B------:R-:W0:Y:S02]  /*0ff0*/  LDCU UR4, c[0x0][0x380] ;  /* 0x00007000ff0477ac */ /* 0x000e240008000800 */
[----:B0-----:R-:W-:-:S04]  /*1000*/  ULOP3.LUT UR4, UR4, 0x1, URZ, 0xc0, !UPT ;  /* 0x0000000104047892 */ /* 0x001fc8000f8ec0ff */
[----:B------:R-:W-:-:S09]  /*1010*/  UISETP.NE.U32.AND UP0, UPT, UR4, 0x1, UPT ;  /* 0x000000010400788c */ /* 0x000fd2000bf05070 */
[----:B------:R-:W-:Y:S05]  /*1020*/  BRA.U UP0, `(.L_x_1) ;  /* 0x0000000500b47547 */ /* 0x000fea000b800000 */
[C---:B------:R-:W-:Y:S01]  /*1030*/  IMAD.SHL.U32 R15, R8.reuse, 0x800000, RZ ;  /* 0x00800000080f7824 */ /* 0x040fe200078e00ff */
[----:B------:R-:W-:Y:S01]  /*1040*/  SHF.L.U64.HI R14, R8, 0x17, R9 ;  /* 0x00000017080e7819 */ /* 0x000fe20000010209 */
[----:B------:R-:W-:Y:S01]  /*1050*/  BSSY.RECONVERGENT B0, `(.L_x_11) ;  /* 0x0000060000007945 */ /* 0x000fe20003800200 */
[--C-:B------:R-:W-:Y:S02]  /*1060*/  SHF.R.U32.HI R11, RZ, 0x1a, R13.reuse ;  /* 0x0000001aff0b7819 */ /* 0x100fe4000001160d */
[----:B------:R-:W-:Y:S02]  /*1070*/  LOP3.LUT R14, R14, R9, RZ, 0x3c, !PT ;  /* 0x000000090e0e7212 */ /* 0x000fe400078e3cff */
[----:B------:R-:W-:Y:S02]  /*1080*/  LOP3.LUT R15, R15, R8, RZ, 0x3c, !PT ;  /* 0x000000080f0f7212 */ /* 0x000fe400078e3cff */
[----:B------:R-:W-:Y:S02]  /*1090*/  SHF.R.U64 R9, R12, 0x1a, R13 ;  /* 0x0000001a0c097819 */ /* 0x000fe4000000120d */
[----:B------:R-:W-:-:S02]  /*10a0*/  SHF.R.U64 R10, R15, 0x11, R14 ;  /* 0x000000110f0a7819 */ /* 0x000fc4000000120e */
[----:B------:R-:W-:Y:S02]  /*10b0*/  SHF.R.U32.HI R2, RZ, 0x11, R14 ;  /* 0x00000011ff027819 */ /* 0x000fe4000001160e */
[----:B------:R-:W-:Y:S02]  /*10c0*/  LOP3.LUT R10, R12, R9, R10, 0x96, !PT ;  /* 0x000000090c0a7212 */ /* 0x000fe400078e960a */
[----:B------:R-:W-:Y:S02]  /*10d0*/  LOP3.LUT R11, R13, R11, R2, 0x96, !PT ;  /* 0x0000000b0d0b7212 */ /* 0x000fe400078e9602 */
[----:B------:R-:W-:Y:S02]  /*10e0*/  LOP3.LUT R10, R10, R15, RZ, 0x3c, !PT ;  /* 0x0000000f0a0a7212 */ /* 0x000fe400078e3cff */
[----:B------:R-:W-:Y:S02]  /*10f0*/  LOP3.LUT R11, R11, R14, RZ, 0x3c, !PT ;  /* 0x0000000e0b0b7212 */ /* 0x000fe400078e3cff */
[----:B------:R-:W-:-:S05]  /*1100*/  IADD3 R16, P0, PT, R12, R10, RZ ;  /* 0x0000000a0c107210 */ /* 0x000fca0007f1e0ff */
[----:B------:R-:W-:-:S04]  /*1110*/  IMAD.X R17, R13, 0x1, R11, P0 ;  /* 0x000000010d117824 */ /* 0x000fc800000e060b */
[----:B------:R-:W0:Y:S02]  /*1120*/  I2F.F64.U64 R8, R16 ;  /* 0x0000001000087312 */ /* 0x000e240000301800 */
[----:B0-----:R-:W-:-:S10]  /*1130*/  DMUL R20, R8, 5.42101086242752217e-20 ;  /* 0x3bf0000008147828 */ /* 0x001fd40000000000 */
[----:B------:R-:W-:Y:S01]  /*1140*/  ISETP.GT.AND P0, PT, R21, 0xfffff, PT ;  /* 0x000fffff1500780c */ /* 0x000fe20003f04270 */
[----:B------:R-:W-:Y:S02]  /*1150*/  IMAD.MOV.U32 R8, RZ, RZ, R20 ;  /* 0x000000ffff087224 */ /* 0x000fe400078e0014 */
[----:B------:R-:W-:-:S10]  /*1160*/  IMAD.MOV.U32 R9, RZ, RZ, R21 ;  /* 0x000000ffff097224 */ /* 0x000fd400078e0015 */
        /* <DEDUP_REMOVED lines=13> */
[----:B------:R-:W-:Y:S06]  /*1240*/  @P1 BRA `(.L_x_12) ;  /* 0x0000000400001947 */ /* 0x000fec0003800000 */
[----:B------:R-:W-:Y:S01]  /*1250*/  LOP3.LUT R8, R21, 0xfffff, RZ, 0xc0, !PT ;  /* 0x000fffff15087812 */ /* 0x000fe200078ec0ff */
[----:B------:R-:W-:Y:S01]  /*1260*/  IMAD.MOV.U32 R18, RZ, RZ, R20 ;  /* 0x000000ffff127224 */ /* 0x000fe200078e0014 */
[----:B------:R-:W-:Y:S01]  /*1270*/  UMOV UR4, 0x3ae80f1e ;  /* 0x3ae80f1e00047882 */ /* 0x000fe20000000000 */
[----:B------:R-:W-:Y:S01]  /*1280*/  IMAD.MOV.U32 R16, RZ, RZ, RZ ;  /* 0x000000ffff107224 */ /* 0x000fe200078e00ff */
[----:B------:R-:W-:Y:S01]  /*1290*/  LOP3.LUT R19, R8, 0x3ff00000, RZ, 0xfc, !PT ;  /* 0x3ff0000008137812 */ /* 0x000fe200078efcff */
[----:B------:R-:W-:Y:S01]  /*12a0*/  IMAD.MOV.U32 R24, RZ, RZ, -0x748574fc ;  /* 0x8b7a8b04ff187424 */ /* 0x000fe200078e00ff */
[----:B------:R-:W-:Y:S01]  /*12b0*/  UMOV UR5, 0x3eb1380b ;  /* 0x3eb1380b00057882 */ /* 0x000fe20000000000 */
[----:B------:R-:W-:Y:S01]  /*12c0*/  IMAD.MOV.U32 R25, RZ, RZ, 0x3ed0ee25 ;  /* 0x3ed0ee25ff197424 */ /* 0x000fe200078e00ff */
[----:B------:R-:W-:Y:S01]  /*12d0*/  ISETP.GE.U32.AND P0, PT, R19, 0x3ff6a09f, PT ;  /* 0x3ff6a09f1300780c */ /* 0x000fe20003f06070 */
[----:B------:R-:W-:Y:S01]  /*12e0*/  UMOV UR8, 0x80000000 ;  /* 0x8000000000087882 */ /* 0x000fe20000000000 */
[----:B------:R-:W-:Y:S01]  /*12f0*/  LEA.HI R21, R21, R2, RZ, 0xc ;  /* 0x0000000215157211 */ /* 0x000fe200078f60ff */
[----:B------:R-:W-:-:S10]  /*1300*/  UMOV UR9, 0x43300000 ;  /* 0x4330000000097882 */ /* 0x000fd40000000000 */
[----:B------:R-:W-:Y:S02]  /*1310*/  @P0 VIADD R9, R19, 0xfff00000 ;  /* 0xfff0000013090836 */ /* 0x000fe40000000000 */
[----:B------:R-:W-:Y:S02]  /*1320*/  @P0 VIADD R21, R21, 0x1 ;  /* 0x0000000115150836 */ /* 0x000fe40000000000 */
[----:B------:R-:W-:-:S03]  /*1330*/  @P0 IMAD.MOV.U32 R19, RZ, RZ, R9 ;  /* 0x000000ffff130224 */ /* 0x000fc600078e0009 */
[----:B------:R-:W-:Y:S01]  /*1340*/  LOP3.LUT R20, R21, 0x80000000, RZ, 0x3c, !PT ;  /* 0x8000000015147812 */ /* 0x000fe200078e3cff */
[----:B------:R-:W-:Y:S02]  /*1350*/  IMAD.MOV.U32 R21, RZ, RZ, 0x43300000 ;  /* 0x43300000ff157424 */ /* 0x000fe400078e00ff */
[C---:B------:R-:W-:Y:S02]  /*1360*/  DADD R22, R18.reuse, 1 ;  /* 0x3ff0000012167429 */ /* 0x040fe40000000000 */
[----:B------:R-:W-:Y:S02]  /*1370*/  DADD R18, R18, -1 ;  /* 0xbff0000012127429 */ /* 0x000fe40000000000 */
[----:B------:R-:W-:Y:S01]  /*1380*/  DADD R20, R20, -UR8 ;  /* 0x8000000814147e29 */ /* 0x000fe20008000000 */
[----:B------:R-:W-:Y:S01]  /*1390*/  UMOV UR8, 0xfefa39ef ;  /* 0xfefa39ef00087882 */ /* 0x000fe20000000000 */
[----:B------:R-:W0:Y:S01]  /*13a0*/  MUFU.RCP64H R17, R23 ;  /* 0x0000001700117308 */ /* 0x000e220000001800 */
[----:B------:R-:W-:Y:S01]  /*13b0*/  UMOV UR9, 0x3fe62e42 ;  /* 0x3fe62e4200097882 */ /* 0x000fe20000000000 */
        /* <DEDUP_REMOVED lines=17> */
[----:B------:R-:W-:Y:S02]  /*14d0*/  DFMA R24, R18, -R14, R24 ;  /* 0x8000000e1218722b */ /* 0x000fe40000000018 */
[----:B------:R-:W-:-:S03]  /*14e0*/  DFMA R18, R20, UR8, R14 ;  /* 0x0000000814127c2b */ /* 0x000fc6000800000e */
[----:B------:R-:W-:Y:S01]  /*14f0*/  DFMA R22, R8, R22, UR4 ;  /* 0x0000000408167e2b */ /* 0x000fe20008000016 */
[----:B------:R-:W-:Y:S01]  /*1500*/  UMOV UR4, 0x923be72d ;  /* 0x923be72d00047882 */ /* 0x000fe20000000000 */
[----:B------:R-:W-:Y:S01]  /*1510*/  UMOV UR5, 0x3f624924 ;  /* 0x3f62492400057882 */ /* 0x000fe20000000000 */
[----:B------:R-:W-:-:S05]  /*1520*/  DMUL R16, R16, R24 ;  /* 0x0000001810107228 */ /* 0x000fca0000000000 */
        /* <DEDUP_REMOVED lines=8> */
[----:B------:R-:W-:Y:S02]  /*15b0*/  UMOV UR5, 0x3fe62e42 ;  /* 0x3fe62e4200057882 */ /* 0x000fe40000000000 */
[----:B------:R-:W-:Y:S01]  /*15c0*/  DFMA R24, R20, -UR4, R18 ;  /* 0x8000000414187c2b */ /* 0x000fe20008000012 */
[----:B------:R-:W-:Y:S01]  /*15d0*/  UMOV UR4, 0x3b39803f ;  /* 0x3b39803f00047882 */ /* 0x000fe20000000000 */
[----:B------:R-:W-:Y:S02]  /*15e0*/  UMOV UR5, 0x3c7abc9e ;  /* 0x3c7abc9e00057882 */ /* 0x000fe40000000000 */
[----:B------:R-:W-:-:S04]  /*15f0*/  DMUL R22, R8, R22 ;  /* 0x0000001608167228 */ /* 0x000fc80000000000 */
[----:B------:R-:W-:-:S04]  /*1600*/  DADD R24, -R14, R24 ;  /* 0x000000000e187229 */ /* 0x000fc80000000118 */
[----:B------:R-:W-:-:S08]  /*1610*/  DFMA R16, R14, R22, R16 ;  /* 0x000000160e10722b */ /* 0x000fd00000000010 */
[----:B------:R-:W-:-:S08]  /*1620*/  DADD R16, R16, -R24 ;  /* 0x0000000010107229 */ /* 0x000fd00000000818 */
[----:B------:R-:W-:-:S08]  /*1630*/  DFMA R16, R20, UR4, R16 ;  /* 0x0000000414107c2b */ /* 0x000fd00008000010 */
[----:B------:R-:W-:-:S11]  /*1640*/  DADD R18, R18, R16 ;  /* 0x0000000012127229 */ /* 0x000fd60000000010 */
.L_x_12:
[----:B------:R-:W-:Y:S05]  /*1650*/  BSYNC.RECONVERGENT B0 ;  /* 0x0000000000007941 */ /* 0x000fea0003800200 */
.L_x_11:
[----:B------:R-:W0:Y:S01]  /*1660*/  LDCU.64 UR8, c[0x0][0x398] ;  /* 0x00007300ff0877ac */ /* 0x000e220008000a00 */
[----:B------:R-:W-:Y:S01]  /*1670*/  IADD3 R0, P0, PT, R0, R4, RZ ;  /* 0x0000000400007210 */ /* 0x000fe20007f1e0ff */
[----:B------:R-:W-:Y:S01]  /*1680*/  IMAD.MOV.U32 R8, RZ, RZ, R12 ;  /* 0x000000ffff087224 */ /* 0x000fe200078e000c */
[----:B------:R-:W1:Y:S01]  /*1690*/  LDCU.64 UR4, c[0x0][0x388] ;  /* 0x00007100ff0477ac */ /* 0x000e620008000a00 */
[----:B------:R-:W-:Y:S02]  /*16a0*/  IMAD.MOV.U32 R9, RZ, RZ, R13 ;  /* 0x000000ffff097224 */ /* 0x000fe400078e000d */
[----:B------:R-:W-:Y:S01]  /*16b0*/  IMAD.X R3, R3, 0x1, R5, P0 ;  /* 0x0000000103037824 */ /* 0x000fe200000e0605 */
[----:B0-----:R-:W-:Y:S01]  /*16c0*/  LEA R2, P0, R0, UR8, 0x3 ;  /* 0x0000000800027c11 */ /* 0x001fe2000f8018ff */
[----:B-1----:R-:W-:-:S03]  /*16d0*/  DMUL R18, R18, -UR4 ;  /* 0x8000000412127c28 */ /* 0x002fc60008000000 */
[----:B------:R-:W-:-:S05]  /*16e0*/  LEA.HI.X R3, R0, UR9, R3, 0x3, P0 ;  /* 0x0000000900037c11 */ /* 0x000fca00080f1c03 */
[----:B------:R0:W-:Y:S04]  /*16f0*/  STG.E.64 desc[UR6][R2.64], R18 ;  /* 0x0000001202007986 */ /* 0x0001e8000c101b06 */
.L_x_1:
[----:B------:R-:W-:Y:S05]  /*1700*/  BSYNC.RECONVERGENT B2 ;  /* 0x0000000000027941 */ /* 0x000fea0003800200 */
.L_x_0:
[----:B-----5:R-:W-:Y:S04]  /*1710*/  STG.E.64 desc[UR6][R6.64], R8 ;  /* 0x0000000806007986 */ /* 0x020fe8000c101b06 */
[----:B------:R-:W-:Y:S01]  /*1720*/  STG.E.64 desc[UR6][R6.64+0x8], R10 ;  /* 0x0000080a06007986 */ /* 0x000fe2000c101b06 */
[----:B------:R-:W-:Y:S05]  /*1730*/  EXIT ;  /* 0x000000000000794d */ /* 0x000fea0003800000 */
.L_x_13:
[----:B------:R-:W-:-:S00]  /*1740*/  BRA `(.L_x_13) ;  /* 0xfffffffc00fc7947 */ /* 0x000fc0000383ffff */
[----:B------:R-:W-:-:S00]  /*1750*/  NOP ;  /* 0x0000000000007918 */ /* 0x000fc00000000000 */
        /* <DEDUP_REMOVED lines=10> */
.L_x_14:


//--------------------- .nv.shared.reserved.0     --------------------------
	.section	.nv.shared.reserved.0,"aw",@nobits
	.weak		__nv_reservedSMEM_offset_0_alias
	.size		__nv_reservedSMEM_offset_0_alias, 0, 64
	.other		__nv_reservedSMEM_offset_0_alias,@"STO_CUDA_RESERVED_SHARED STV_DEFAULT"
__nv_reservedSMEM_offset_0_alias:
	.zero		0
	.zero		64


//--------------------- .nv.constant0._Z5r_ExpiidPmPd --------------------------
	.section	.nv.constant0._Z5r_ExpiidPmPd,"a",@progbits
	.sectionflags	@""
	.align	4
.nv.constant0._Z5r_ExpiidPmPd:
	.zero		928


//--------------------- SYMBOLS --------------------------

	.type		.nv.reservedSmem.offset0,@object
	.size		.nv.reservedSmem.offset0,0x4
